//
// Generated by NVIDIA NVVM Compiler
//
// Compiler Build ID: CL-36424714
// Cuda compilation tools, release 13.0, V13.0.88
// Based on NVVM 20.0.0
//

.version 9.0
.target sm_100
.address_size 64

	// .globl	_Z15vectorAddKernelPKfS0_Pfm

.visible .entry _Z15vectorAddKernelPKfS0_Pfm(
	.param .u64 .ptr .align 1 _Z15vectorAddKernelPKfS0_Pfm_param_0,
	.param .u64 .ptr .align 1 _Z15vectorAddKernelPKfS0_Pfm_param_1,
	.param .u64 .ptr .align 1 _Z15vectorAddKernelPKfS0_Pfm_param_2,
	.param .u64 _Z15vectorAddKernelPKfS0_Pfm_param_3
)
{
	.reg .pred 	%p<2>;
	.reg .b32 	%r<5>;
	.reg .b32 	%f<4>;
	.reg .b64 	%rd<13>;

	ld.param.u64 	%rd2, [_Z15vectorAddKernelPKfS0_Pfm_param_0];
	ld.param.u64 	%rd3, [_Z15vectorAddKernelPKfS0_Pfm_param_1];
	ld.param.u64 	%rd4, [_Z15vectorAddKernelPKfS0_Pfm_param_2];
	ld.param.u64 	%rd5, [_Z15vectorAddKernelPKfS0_Pfm_param_3];
	mov.u32 	%r1, %ctaid.x;
	mov.u32 	%r2, %ntid.x;
	mov.u32 	%r3, %tid.x;
	mad.lo.s32 	%r4, %r1, %r2, %r3;
	cvt.u64.u32 	%rd1, %r4;
	setp.le.u64 	%p1, %rd5, %rd1;
	@%p1 bra 	$L__BB0_2;
	cvta.to.global.u64 	%rd6, %rd2;
	cvta.to.global.u64 	%rd7, %rd3;
	cvta.to.global.u64 	%rd8, %rd4;
	shl.b64 	%rd9, %rd1, 2;
	add.s64 	%rd10, %rd6, %rd9;
	ld.global.f32 	%f1, [%rd10];
	add.s64 	%rd11, %rd7, %rd9;
	ld.global.f32 	%f2, [%rd11];
	add.f32 	%f3, %f1, %f2;
	add.s64 	%rd12, %rd8, %rd9;
	st.global.f32 	[%rd12], %f3;
$L__BB0_2:
	ret;

}


// ===== COMPILED SASS (sm_100) =====

	.target	sm_100

	.elftype	@"ET_EXEC"


//--------------------- .note.nv.tkinfo           --------------------------
	.section	.note.nv.tkinfo,"",@"SHT_NOTE"
	.sectionflags	@"SHF_NOTE_NV_TKINFO"
	.tkinfo
        /*0018*/ 	.word	0x00000002
        /*0030*/ 	.string	""
        /*0030*/ 	.string	"ptxas"
        /*0030*/ 	.string	"Cuda compilation tools, release 13.0, V13.0.88"
        /*0030*/ 	.string	"Build cuda_13.0.r13.0/compiler.36424714_0"
        /*0030*/ 	.string	"-arch sm_100 -m 64 "



//--------------------- .note.nv.cuinfo           --------------------------
	.section	.note.nv.cuinfo,"",@"SHT_NOTE"
	.sectionflags	@"SHF_NOTE_NV_CUINFO"
        /*0018*/ 	.short	0x0002
        /*001a*/ 	.short	0x0064
        /*001c*/ 	.short	0x0082
	.zero		2


//--------------------- .nv.info                  --------------------------
	.section	.nv.info,"",@"SHT_CUDA_INFO"
	.align	4


	//----- nvinfo : EIATTR_REGCOUNT
	.align		4
        /*0000*/ 	.byte	0x04, 0x2f
        /*0002*/ 	.short	(.L_1 - .L_0)
	.align		4
.L_0:
        /*0004*/ 	.word	index@(_Z15vectorAddKernelPKfS0_Pfm)
        /*0008*/ 	.word	0x0000000c


	//----- nvinfo : EIATTR_FRAME_SIZE
	.align		4
.L_1:
        /*000c*/ 	.byte	0x04, 0x11
        /*000e*/ 	.short	(.L_3 - .L_2)
	.align		4
.L_2:
        /*0010*/ 	.word	index@(_Z15vectorAddKernelPKfS0_Pfm)
        /*0014*/ 	.word	0x00000000


	//----- nvinfo : EIATTR_MIN_STACK_SIZE
	.align		4
.L_3:
        /*0018*/ 	.byte	0x04, 0x12
        /*001a*/ 	.short	(.L_5 - .L_4)
	.align		4
.L_4:
        /*001c*/ 	.word	index@(_Z15vectorAddKernelPKfS0_Pfm)
        /*0020*/ 	.word	0x00000000
.L_5:


//--------------------- .nv.compat                --------------------------
	.section	.nv.compat,"",@"SHT_CUDA_COMPAT_INFO"
	.align	4
        /*0000*/ 	.byte	0x02, 0x09, 0x00, 0x00, 0x02, 0x02, 0x01, 0x00, 0x02, 0x05, 0x05, 0x00, 0x03, 0x07, 0x01, 0x01
        /*0010*/ 	.byte	0x02, 0x03, 0x00, 0x00, 0x02, 0x06, 0x01, 0x00, 0x04, 0x0b, 0x08, 0x00, 0x09, 0x00, 0x00, 0x00
        /*0020*/ 	.byte	0x00, 0x00, 0x00, 0x00


//--------------------- .nv.info._Z15vectorAddKernelPKfS0_Pfm --------------------------
	.section	.nv.info._Z15vectorAddKernelPKfS0_Pfm,"",@"SHT_CUDA_INFO"
	.sectionflags	@""
	.align	4


	//----- nvinfo : EIATTR_CUDA_API_VERSION
	.align		4
        /*0000*/ 	.byte	0x04, 0x37
        /*0002*/ 	.short	(.L_7 - .L_6)
.L_6:
        /*0004*/ 	.word	0x00000082


	//----- nvinfo : EIATTR_KPARAM_INFO
	.align		4
.L_7:
        /*0008*/ 	.byte	0x04, 0x17
        /*000a*/ 	.short	(.L_9 - .L_8)
.L_8:
        /*000c*/ 	.word	0x00000000
        /*0010*/ 	.short	0x0003
        /*0012*/ 	.short	0x0018
        /*0014*/ 	.byte	0x00, 0xf0, 0x21, 0x00


	//----- nvinfo : EIATTR_KPARAM_INFO
	.align		4
.L_9:
        /*0018*/ 	.byte	0x04, 0x17
        /*001a*/ 	.short	(.L_11 - .L_10)
.L_10:
        /*001c*/ 	.word	0x00000000
        /*0020*/ 	.short	0x0002
        /*0022*/ 	.short	0x0010
        /*0024*/ 	.byte	0x00, 0xf5, 0x21, 0x00


	//----- nvinfo : EIATTR_KPARAM_INFO
	.align		4
.L_11:
        /*0028*/ 	.byte	0x04, 0x17
        /*002a*/ 	.short	(.L_13 - .L_12)
.L_12:
        /*002c*/ 	.word	0x00000000
        /*0030*/ 	.short	0x0001
        /*0032*/ 	.short	0x0008
        /*0034*/ 	.byte	0x00, 0xf5, 0x21, 0x00


	//----- nvinfo : EIATTR_KPARAM_INFO
	.align		4
.L_13:
        /*0038*/ 	.byte	0x04, 0x17
        /*003a*/ 	.short	(.L_15 - .L_14)
.L_14:
        /*003c*/ 	.word	0x00000000
        /*0040*/ 	.short	0x0000
        /*0042*/ 	.short	0x0000
        /*0044*/ 	.byte	0x00, 0xf5, 0x21, 0x00


	//----- nvinfo : EIATTR_SPARSE_MMA_MASK
	.align		4
.L_15:
        /*0048*/ 	.byte	0x03, 0x50
        /*004a*/ 	.short	0x0000


	//----- nvinfo : EIATTR_MAXREG_COUNT
	.align		4
        /*004c*/ 	.byte	0x03, 0x1b
        /*004e*/ 	.short	0x00ff


	//----- nvinfo : EIATTR_MERCURY_ISA_VERSION
	.align		4
        /*0050*/ 	.byte	0x03, 0x5f
        /*0052*/ 	.short	0x0101


	//----- nvinfo : EIATTR_VRC_CTA_INIT_COUNT
	.align		4
        /*0054*/ 	.byte	0x02, 0x4a
	.zero		1
	.zero		1


	//----- nvinfo : EIATTR_EXIT_INSTR_OFFSETS
	.align		4
        /*0058*/ 	.byte	0x04, 0x1c
        /*005a*/ 	.short	(.L_17 - .L_16)


	//   ....[0]....
.L_16:
        /*005c*/ 	.word	0x00000080


	//   ....[1]....
        /*0060*/ 	.word	0x00000180


	//----- nvinfo : EIATTR_CBANK_PARAM_SIZE
	.align		4
.L_17:
        /*0064*/ 	.byte	0x03, 0x19
        /*0066*/ 	.short	0x0020


	//----- nvinfo : EIATTR_PARAM_CBANK
	.align		4
        /*0068*/ 	.byte	0x04, 0x0a
        /*006a*/ 	.short	(.L_19 - .L_18)
	.align		4
.L_18:
        /*006c*/ 	.word	index@(.nv.constant0._Z15vectorAddKernelPKfS0_Pfm)
        /*0070*/ 	.short	0x0380
        /*0072*/ 	.short	0x0020


	//----- nvinfo : EIATTR_SW_WAR
	.align		4
.L_19:
        /*0074*/ 	.byte	0x04, 0x36
        /*0076*/ 	.short	(.L_21 - .L_20)
.L_20:
        /*0078*/ 	.word	0x00000008
.L_21:


//--------------------- .nv.callgraph             --------------------------
	.section	.nv.callgraph,"",@"SHT_CUDA_CALLGRAPH"
	.align	4
	.sectionentsize	8
	.align		4
        /*0000*/ 	.word	0x00000000
	.align		4
        /*0004*/ 	.word	0xffffffff
	.align		4
        /*0008*/ 	.word	0x00000000
	.align		4
        /*000c*/ 	.word	0xfffffffe
	.align		4
        /*0010*/ 	.word	0x00000000
	.align		4
        /*0014*/ 	.word	0xfffffffd
	.align		4
        /*0018*/ 	.word	0x00000000
	.align		4
        /*001c*/ 	.word	0xfffffffc


//--------------------- .text._Z15vectorAddKernelPKfS0_Pfm --------------------------
	.section	.text._Z15vectorAddKernelPKfS0_Pfm,"ax",@progbits
	.align	128
        .global         _Z15vectorAddKernelPKfS0_Pfm
        .type           _Z15vectorAddKernelPKfS0_Pfm,@function
        .size           _Z15vectorAddKernelPKfS0_Pfm,(.L_x_1 - _Z15vectorAddKernelPKfS0_Pfm)
        .other          _Z15vectorAddKernelPKfS0_Pfm,@"STO_CUDA_ENTRY STV_DEFAULT"
_Z15vectorAddKernelPKfS0_Pfm:
.text._Z15vectorAddKernelPKfS0_Pfm:
[----:B------:R-:W-:Y:S01]  /*0000*/  LDC R1, c[0x0][0x37c] ;  /* 0x0000df00ff017b82 */ /* 0x000fe20000000800 */
[----:B------:R-:W0:Y:S07]  /*0010*/  S2R R3, SR_TID.X ;  /* 0x0000000000037919 */ /* 0x000e2e0000002100 */
[----:B------:R-:W0:Y:S01]  /*0020*/  S2UR UR4, SR_CTAID.X ;  /* 0x00000000000479c3 */ /* 0x000e220000002500 */
[----:B------:R-:W1:Y:S07]  /*0030*/  LDCU.64 UR6, c[0x0][0x398] ;  /* 0x00007300ff0677ac */ /* 0x000e6e0008000a00 */
[----:B------:R-:W0:Y:S02]  /*0040*/  LDC R0, c[0x0][0x360] ;  /* 0x0000d800ff007b82 */ /* 0x000e240000000800 */
[----:B0-----:R-:W-:-:S05]  /*0050*/  IMAD R0, R0, UR4, R3 ;  /* 0x0000000400007c24 */ /* 0x001fca000f8e0203 */
[----:B-1----:R-:W-:-:S04]  /*0060*/  ISETP.GE.U32.AND P0, PT, R0, UR6, PT ;  /* 0x0000000600007c0c */ /* 0x002fc8000bf06070 */
[----:B------:R-:W-:-:S13]  /*0070*/  ISETP.GE.U32.AND.EX P0, PT, RZ, UR7, PT, P0 ;  /* 0x00000007ff007c0c */ /* 0x000fda000bf06100 */
[----:B------:R-:W-:Y:S05]  /*0080*/  @P0 EXIT ;  /* 0x000000000000094d */ /* 0x000fea0003800000 */
[----:B------:R-:W0:Y:S01]  /*0090*/  LDCU.128 UR8, c[0x0][0x380] ;  /* 0x00007000ff0877ac */ /* 0x000e220008000c00 */
[----:B------:R-:W-:Y:S01]  /*00a0*/  IMAD.SHL.U32 R6, R0, 0x4, RZ ;  /* 0x0000000400067824 */ /* 0x000fe200078e00ff */
[----:B------:R-:W-:Y:S01]  /*00b0*/  SHF.R.U32.HI R0, RZ, 0x1e, R0 ;  /* 0x0000001eff007819 */ /* 0x000fe20000011600 */
[----:B------:R-:W1:Y:S01]  /*00c0*/  LDCU.64 UR4, c[0x0][0x358] ;  /* 0x00006b00ff0477ac */ /* 0x000e620008000a00 */
[----:B------:R-:W2:Y:S02]  /*00d0*/  LDCU.64 UR6, c[0x0][0x390] ;  /* 0x00007200ff0677ac */ /* 0x000ea40008000a00 */
[C---:B0-----:R-:W-:Y:S02]  /*00e0*/  IADD3 R4, P1, PT, R6.reuse, UR10, RZ ;  /* 0x0000000a06047c10 */ /* 0x041fe4000ff3e0ff */
[----:B------:R-:W-:Y:S02]  /*00f0*/  IADD3 R2, P0, PT, R6, UR8, RZ ;  /* 0x0000000806027c10 */ /* 0x000fe4000ff1e0ff */
[----:B------:R-:W-:-:S02]  /*0100*/  IADD3.X R5, PT, PT, R0, UR11, RZ, P1, !PT ;  /* 0x0000000b00057c10 */ /* 0x000fc40008ffe4ff */
[----:B------:R-:W-:-:S04]  /*0110*/  IADD3.X R3, PT, PT, R0, UR9, RZ, P0, !PT ;  /* 0x0000000900037c10 */ /* 0x000fc800087fe4ff */
[----:B-1----:R-:W3:Y:S04]  /*0120*/  LDG.E R5, desc[UR4][R4.64] ;  /* 0x0000000404057981 */ /* 0x002ee8000c1e1900 */
[----:B------:R-:W3:Y:S01]  /*0130*/  LDG.E R2, desc[UR4][R2.64] ;  /* 0x0000000402027981 */ /* 0x000ee2000c1e1900 */
[----:B--2---:R-:W-:-:S04]  /*0140*/  IADD3 R6, P0, PT, R6, UR6, RZ ;  /* 0x0000000606067c10 */ /* 0x004fc8000ff1e0ff */
[----:B------:R-:W-:Y:S01]  /*0150*/  IADD3.X R7, PT, PT, R0, UR7, RZ, P0, !PT ;  /* 0x0000000700077c10 */ /* 0x000fe200087fe4ff */
[----:B---3--:R-:W-:-:S05]  /*0160*/  FADD R9, R2, R5 ;  /* 0x0000000502097221 */ /* 0x008fca0000000000 */
[----:B------:R-:W-:Y:S01]  /*0170*/  STG.E desc[UR4][R6.64], R9 ;  /* 0x0000000906007986 */ /* 0x000fe2000c101904 */
[----:B------:R-:W-:Y:S05]  /*0180*/  EXIT ;  /* 0x000000000000794d */ /* 0x000fea0003800000 */
.L_x_0:
[----:B------:R-:W-:-:S00]  /*0190*/  BRA `(.L_x_0) ;  /* 0xfffffffc00fc7947 */ /* 0x000fc0000383ffff */
[----:B------:R-:W-:-:S00]  /*01a0*/  NOP ;  /* 0x0000000000007918 */ /* 0x000fc00000000000 */
        /* <DEDUP_REMOVED lines=13> */
.L_x_1:


//--------------------- .nv.shared.reserved.0     --------------------------
	.section	.nv.shared.reserved.0,"aw",@nobits
	.weak		__nv_reservedSMEM_offset_0_alias
	.size		__nv_reservedSMEM_offset_0_alias, 0, 64
	.other		__nv_reservedSMEM_offset_0_alias,@"STO_CUDA_RESERVED_SHARED STV_DEFAULT"
__nv_reservedSMEM_offset_0_alias:
	.zero		0
	.zero		64


//--------------------- .nv.constant0._Z15vectorAddKernelPKfS0_Pfm --------------------------
	.section	.nv.constant0._Z15vectorAddKernelPKfS0_Pfm,"a",@progbits
	.sectionflags	@""
	.align	4
.nv.constant0._Z15vectorAddKernelPKfS0_Pfm:
	.zero		928


//--------------------- SYMBOLS --------------------------

	.type		.nv.reservedSmem.offset0,@object
	.size		.nv.reservedSmem.offset0,0x4
